	.headerflags	@"EF_CUDA_TEXMODE_UNIFIED EF_CUDA_64BIT_ADDRESS EF_CUDA_ACCELERATORS EF_CUDA_SM90 EF_CUDA_VIRTUAL_SM(EF_CUDA_SM90)"
	.elftype	@"ET_EXEC"


//--------------------- .nv.info                  --------------------------
	.section	.nv.info,"",@"SHT_CUDA_INFO"
	.align	4


	//----- nvinfo : EIATTR_REGCOUNT
	.align		4
        /*0000*/ 	.byte	0x04, 0x2f
        /*0002*/ 	.short	(.L_1 - .L_0)
	.align		4
.L_0:
        /*0004*/ 	.word	index@(triton_poi_fused_clone_view_1)
        /*0008*/ 	.word	0x00000020


	//----- nvinfo : EIATTR_MIN_STACK_SIZE
	.align		4
.L_1:
        /*000c*/ 	.byte	0x04, 0x12
        /*000e*/ 	.short	(.L_3 - .L_2)
	.align		4
.L_2:
        /*0010*/ 	.word	index@(triton_poi_fused_clone_view_1)
        /*0014*/ 	.word	0x00000000


	//----- nvinfo : EIATTR_FRAME_SIZE
	.align		4
.L_3:
        /*0018*/ 	.byte	0x04, 0x11
        /*001a*/ 	.short	(.L_5 - .L_4)
	.align		4
.L_4:
        /*001c*/ 	.word	index@(triton_poi_fused_clone_view_1)
        /*0020*/ 	.word	0x00000000


	//----- nvinfo : EIATTR_MIN_STACK_SIZE
	.align		4
.L_5:
        /*0024*/ 	.byte	0x04, 0x12
        /*0026*/ 	.short	(.L_7 - .L_6)
	.align		4
.L_6:
        /*0028*/ 	.word	index@(triton_poi_fused_clone_view_1)
        /*002c*/ 	.word	0x00000000
.L_7:


//--------------------- .nv.info.triton_poi_fused_clone_view_1 --------------------------
	.section	.nv.info.triton_poi_fused_clone_view_1,"",@"SHT_CUDA_INFO"
	.sectionflags	@""
	.align	4


	//----- nvinfo : EIATTR_CUDA_API_VERSION
	.align		4
        /*0000*/ 	.byte	0x04, 0x37
        /*0002*/ 	.short	(.L_9 - .L_8)
.L_8:
        /*0004*/ 	.word	0x0000007c


	//----- nvinfo : EIATTR_KPARAM_INFO
	.align		4
.L_9:
        /*0008*/ 	.byte	0x04, 0x17
        /*000a*/ 	.short	(.L_11 - .L_10)
.L_10:
        /*000c*/ 	.word	0x00000000
        /*0010*/ 	.short	0x0004
        /*0012*/ 	.short	0x001c
        /*0014*/ 	.byte	0x00, 0xf0, 0x11, 0x00


	//----- nvinfo : EIATTR_KPARAM_INFO
	.align		4
.L_11:
        /*0018*/ 	.byte	0x04, 0x17
        /*001a*/ 	.short	(.L_13 - .L_12)
.L_12:
        /*001c*/ 	.word	0x00000000
        /*0020*/ 	.short	0x0003
        /*0022*/ 	.short	0x0018
        /*0024*/ 	.byte	0x00, 0xf0, 0x11, 0x00


	//----- nvinfo : EIATTR_KPARAM_INFO
	.align		4
.L_13:
        /*0028*/ 	.byte	0x04, 0x17
        /*002a*/ 	.short	(.L_15 - .L_14)
.L_14:
        /*002c*/ 	.word	0x00000000
        /*0030*/ 	.short	0x0002
        /*0032*/ 	.short	0x0010
        /*0034*/ 	.byte	0x00, 0xf4, 0x21, 0x00


	//----- nvinfo : EIATTR_KPARAM_INFO
	.align		4
.L_15:
        /*0038*/ 	.byte	0x04, 0x17
        /*003a*/ 	.short	(.L_17 - .L_16)
.L_16:
        /*003c*/ 	.word	0x00000000
        /*0040*/ 	.short	0x0001
        /*0042*/ 	.short	0x0008
        /*0044*/ 	.byte	0x00, 0xf4, 0x21, 0x00


	//----- nvinfo : EIATTR_KPARAM_INFO
	.align		4
.L_17:
        /*0048*/ 	.byte	0x04, 0x17
        /*004a*/ 	.short	(.L_19 - .L_18)
.L_18:
        /*004c*/ 	.word	0x00000000
        /*0050*/ 	.short	0x0000
        /*0052*/ 	.short	0x0000
        /*0054*/ 	.byte	0x00, 0xf4, 0x21, 0x00


	//----- nvinfo : EIATTR_SPARSE_MMA_MASK
	.align		4
.L_19:
        /*0058*/ 	.byte	0x03, 0x50
        /*005a*/ 	.short	0x0000


	//----- nvinfo : EIATTR_MAXREG_COUNT
	.align		4
        /*005c*/ 	.byte	0x03, 0x1b
        /*005e*/ 	.short	0x00ff


	//----- nvinfo : EIATTR_EXIT_INSTR_OFFSETS
	.align		4
        /*0060*/ 	.byte	0x04, 0x1c
        /*0062*/ 	.short	(.L_21 - .L_20)


	//   ....[0]....
.L_20:
        /*0064*/ 	.word	0x00000c60


	//   ....[1]....
        /*0068*/ 	.word	0x00000cd0


	//----- nvinfo : EIATTR_REQNTID
	.align		4
.L_21:
        /*006c*/ 	.byte	0x04, 0x10
        /*006e*/ 	.short	(.L_23 - .L_22)
.L_22:
        /*0070*/ 	.word	0x00000100
        /*0074*/ 	.word	0x00000001
        /*0078*/ 	.word	0x00000001


	//----- nvinfo : EIATTR_CBANK_PARAM_SIZE
	.align		4
.L_23:
        /*007c*/ 	.byte	0x03, 0x19
        /*007e*/ 	.short	0x0020


	//----- nvinfo : EIATTR_PARAM_CBANK
	.align		4
        /*0080*/ 	.byte	0x04, 0x0a
        /*0082*/ 	.short	(.L_25 - .L_24)
	.align		4
.L_24:
        /*0084*/ 	.word	index@(.nv.constant0.triton_poi_fused_clone_view_1)
        /*0088*/ 	.short	0x0210
        /*008a*/ 	.short	0x0020


	//----- nvinfo : EIATTR_SW_WAR
	.align		4
.L_25:
        /*008c*/ 	.byte	0x04, 0x36
        /*008e*/ 	.short	(.L_27 - .L_26)
.L_26:
        /*0090*/ 	.word	0x00000008
.L_27:


//--------------------- .nv.callgraph             --------------------------
	.section	.nv.callgraph,"",@"SHT_CUDA_CALLGRAPH"
	.align	4
	.sectionentsize	8
	.align		4
        /*0000*/ 	.word	0x00000000
	.align		4
        /*0004*/ 	.word	0xffffffff
	.align		4
        /*0008*/ 	.word	0x00000000
	.align		4
        /*000c*/ 	.word	0xfffffffe
	.align		4
        /*0010*/ 	.word	0x00000000
	.align		4
        /*0014*/ 	.word	0xfffffffd
	.align		4
        /*0018*/ 	.word	0x00000000
	.align		4
        /*001c*/ 	.word	0xfffffffc


//--------------------- .text.triton_poi_fused_clone_view_1 --------------------------
	.section	.text.triton_poi_fused_clone_view_1,"ax",@progbits
	.sectionflags	@"SHF_BARRIERS=1"
	.align	128
        .global         triton_poi_fused_clone_view_1
        .type           triton_poi_fused_clone_view_1,@function
        .size           triton_poi_fused_clone_view_1,(.L_x_1 - triton_poi_fused_clone_view_1)
        .other          triton_poi_fused_clone_view_1,@"STO_CUDA_ENTRY STV_DEFAULT"
triton_poi_fused_clone_view_1:
.text.triton_poi_fused_clone_view_1:
[----:B------:R-:W0:Y:S01]  /*0000*/  LDC R1, c[0x0][0x28] ;  /* 0x00000a00ff017b82 */ /* 0x000e220000000800 */
[----:B------:R-:W1:Y:S07]  /*0010*/  S2R R2, SR_CTAID.Y ;  /* 0x0000000000027919 */ /* 0x000e6e0000002600 */
[----:B------:R-:W2:Y:S01]  /*0020*/  LDC.64 R20, c[0x0][0x218] ;  /* 0x00008600ff147b82 */ /* 0x000ea20000000a00 */
[----:B------:R-:W3:Y:S01]  /*0030*/  S2R R0, SR_TID.X ;  /* 0x0000000000007919 */ /* 0x000ee20000002100 */
[----:B------:R-:W-:Y:S01]  /*0040*/  ULDC.64 UR6, c[0x0][0x208] ;  /* 0x0000820000067ab9 */ /* 0x000fe20000000a00 */
[----:B------:R-:W4:Y:S01]  /*0050*/  S2R R23, SR_CTAID.X ;  /* 0x0000000000177919 */ /* 0x000f220000002500 */
[----:B-1----:R-:W-:Y:S01]  /*0060*/  IMAD.SHL.U32 R22, R2, 0x80, RZ ;  /* 0x0000008002167824 */ /* 0x002fe200078e00ff */
[----:B------:R-:W-:Y:S01]  /*0070*/  SHF.R.S32.HI R5, RZ, 0x18, R2 ;  /* 0x00000018ff057819 */ /* 0x000fe20000011402 */
[----:B---3--:R-:W-:-:S03]  /*0080*/  IMAD.SHL.U32 R3, R0, 0x4, RZ ;  /* 0x0000000400037824 */ /* 0x008fc600078e00ff */
[----:B------:R-:W-:Y:S02]  /*0090*/  SGXT R5, R5, 0x1 ;  /* 0x000000010505781a */ /* 0x000fe40000000200 */
[----:B------:R-:W-:Y:S01]  /*00a0*/  SHF.R.U32.HI R12, RZ, 0x5, R0 ;  /* 0x00000005ff0c7819 */ /* 0x000fe20000011600 */
[----:B----4-:R-:W-:Y:S01]  /*00b0*/  IMAD.SHL.U32 R23, R23, 0x20, RZ ;  /* 0x0000002017177824 */ /* 0x010fe200078e00ff */
[----:B------:R-:W-:Y:S02]  /*00c0*/  LOP3.LUT R4, R22, 0x7c, R3, 0xf8, !PT ;  /* 0x0000007c16047812 */ /* 0x000fe400078ef803 */
[----:B------:R-:W1:Y:S01]  /*00d0*/  LDC.64 R2, c[0x0][0x220] ;  /* 0x00008800ff027b82 */ /* 0x000e620000000a00 */
[----:B------:R-:W-:Y:S02]  /*00e0*/  SGXT.U32 R12, R12, 0x3 ;  /* 0x000000030c0c781a */ /* 0x000fe40000000000 */
[----:B------:R-:W-:Y:S02]  /*00f0*/  LEA.HI R5, R5, R4, RZ, 0xc ;  /* 0x0000000405057211 */ /* 0x000fe400078f60ff */
[----:B------:R-:W-:-:S02]  /*0100*/  LOP3.LUT R8, R23, R12, RZ, 0xfc, !PT ;  /* 0x0000000c17087212 */ /* 0x000fc400078efcff */
[----:B------:R-:W-:Y:S02]  /*0110*/  LOP3.LUT R7, R5, 0xfffff000, RZ, 0xc0, !PT ;  /* 0xfffff00005077812 */ /* 0x000fe400078ec0ff */
[----:B------:R-:W-:Y:S02]  /*0120*/  SHF.R.S32.HI R13, RZ, 0xc, R5 ;  /* 0x0000000cff0d7819 */ /* 0x000fe40000011405 */
[----:B------:R-:W-:Y:S01]  /*0130*/  ISETP.GE.AND P2, PT, R8, 0x1e, PT ;  /* 0x0000001e0800780c */ /* 0x000fe20003f46270 */
[----:B------:R-:W-:Y:S01]  /*0140*/  IMAD.IADD R4, R4, 0x1, -R7 ;  /* 0x0000000104047824 */ /* 0x000fe200078e0a07 */
[----:B------:R-:W-:Y:S02]  /*0150*/  LOP3.LUT R10, R23, 0x8, R12, 0xfe, !PT ;  /* 0x00000008170a7812 */ /* 0x000fe400078efe0c */
[----:B------:R-:W-:Y:S01]  /*0160*/  CS2R R6, SRZ ;  /* 0x0000000000067805 */ /* 0x000fe2000001ff00 */
[----:B------:R-:W-:Y:S01]  /*0170*/  IMAD R13, R13, 0x1e000, R4 ;  /* 0x0001e0000d0d7824 */ /* 0x000fe200078e0204 */
[----:B------:R-:W-:-:S03]  /*0180*/  CS2R R4, SRZ ;  /* 0x0000000000047805 */ /* 0x000fc6000001ff00 */
[----:B------:R-:W-:Y:S01]  /*0190*/  IMAD R15, R8, 0x1000, R13 ;  /* 0x00001000080f7824 */ /* 0x000fe200078e020d */
[----:B------:R-:W-:Y:S02]  /*01a0*/  CS2R R24, SRZ ;  /* 0x0000000000187805 */ /* 0x000fe4000001ff00 */
[----:B------:R-:W-:Y:S01]  /*01b0*/  ISETP.GE.AND P1, PT, R10, 0x1e, PT ;  /* 0x0000001e0a00780c */ /* 0x000fe20003f26270 */
[----:B--2---:R-:W-:-:S04]  /*01c0*/  IMAD.WIDE R14, R15, 0x4, R20 ;  /* 0x000000040f0e7825 */ /* 0x004fc800078e0214 */
[----:B-1----:R-:W-:Y:S01]  /*01d0*/  IMAD.WIDE R2, R8, 0x4, R2 ;  /* 0x0000000408027825 */ /* 0x002fe200078e0202 */
[----:B------:R1:W2:Y:S01]  /*01e0*/  @!P2 LDG.E.EL.128 R4, desc[UR6][R14.64] ;  /* 0x000000060e04a981 */ /* 0x0002a2000c2e1d00 */
[----:B------:R-:W-:Y:S02]  /*01f0*/  CS2R R8, SRZ ;  /* 0x0000000000087805 */ /* 0x000fe4000001ff00 */
[----:B------:R-:W-:Y:S01]  /*0200*/  LOP3.LUT R16, R23, 0x10, R12, 0xfe, !PT ;  /* 0x0000001017107812 */ /* 0x000fe200078efe0c */
[----:B------:R-:W-:Y:S01]  /*0210*/  IMAD R19, R10, 0x1000, R13 ;  /* 0x000010000a137824 */ /* 0x000fe200078e020d */
[----:B------:R-:W2:Y:S01]  /*0220*/  @!P2 LDG.E.EL R25, desc[UR6][R2.64] ;  /* 0x000000060219a981 */ /* 0x000ea2000c2e1900 */
[----:B------:R-:W-:Y:S02]  /*0230*/  CS2R R10, SRZ ;  /* 0x00000000000a7805 */ /* 0x000fe4000001ff00 */
[----:B------:R-:W-:Y:S01]  /*0240*/  LOP3.LUT R12, R23, 0x18, R12, 0xfe, !PT ;  /* 0x00000018170c7812 */ /* 0x000fe200078efe0c */
[----:B------:R-:W-:Y:S01]  /*0250*/  IMAD.WIDE R18, R19, 0x4, R20 ;  /* 0x0000000413127825 */ /* 0x000fe200078e0214 */
[----:B------:R-:W3:Y:S01]  /*0260*/  @!P1 LDG.E.EL R24, desc[UR6][R2.64+0x20] ;  /* 0x0000200602189981 */ /* 0x000ee2000c2e1900 */
[----:B------:R-:W-:-:S03]  /*0270*/  ISETP.GE.AND P0, PT, R16, 0x1e, PT ;  /* 0x0000001e1000780c */ /* 0x000fc60003f06270 */
[----:B------:R4:W3:Y:S01]  /*0280*/  @!P1 LDG.E.EL.128 R8, desc[UR6][R18.64] ;  /* 0x0000000612089981 */ /* 0x0008e2000c2e1d00 */
[----:B------:R-:W-:Y:S01]  /*0290*/  ISETP.GE.AND P2, PT, R12, 0x1e, PT ;  /* 0x0000001e0c00780c */ /* 0x000fe20003f46270 */
[--C-:B------:R-:W-:Y:S01]  /*02a0*/  IMAD R29, R16, 0x1000, R13.reuse ;  /* 0x00001000101d7824 */ /* 0x100fe200078e020d */
[----:B-1----:R-:W-:Y:S01]  /*02b0*/  CS2R R14, SRZ ;  /* 0x00000000000e7805 */ /* 0x002fe2000001ff00 */
[----:B------:R-:W-:Y:S01]  /*02c0*/  IMAD R17, R12, 0x1000, R13 ;  /* 0x000010000c117824 */ /* 0x000fe200078e020d */
[----:B------:R-:W-:Y:S02]  /*02d0*/  CS2R R12, SRZ ;  /* 0x00000000000c7805 */ /* 0x000fe4000001ff00 */
[----:B------:R-:W-:Y:S01]  /*02e0*/  CS2R R26, SRZ ;  /* 0x00000000001a7805 */ /* 0x000fe2000001ff00 */
[----:B------:R-:W-:Y:S01]  /*02f0*/  IMAD.WIDE R28, R29, 0x4, R20 ;  /* 0x000000041d1c7825 */ /* 0x000fe200078e0214 */
[----:B----4-:R-:W-:-:S03]  /*0300*/  CS2R R18, SRZ ;  /* 0x0000000000127805 */ /* 0x010fc6000001ff00 */
[----:B------:R-:W-:Y:S01]  /*0310*/  IMAD.WIDE R20, R17, 0x4, R20 ;  /* 0x0000000411147825 */ /* 0x000fe200078e0214 */
[----:B------:R-:W-:Y:S01]  /*0320*/  CS2R R16, SRZ ;  /* 0x0000000000107805 */ /* 0x000fe2000001ff00 */
[----:B------:R-:W4:Y:S04]  /*0330*/  @!P0 LDG.E.EL.128 R12, desc[UR6][R28.64] ;  /* 0x000000061c0c8981 */ /* 0x000f28000c2e1d00 */
[----:B------:R-:W4:Y:S04]  /*0340*/  @!P0 LDG.E.EL R27, desc[UR6][R2.64+0x40] ;  /* 0x00004006021b8981 */ /* 0x000f28000c2e1900 */
[----:B------:R1:W5:Y:S04]  /*0350*/  @!P2 LDG.E.EL.128 R16, desc[UR6][R20.64] ;  /* 0x000000061410a981 */ /* 0x000368000c2e1d00 */
[----:B------:R1:W5:Y:S01]  /*0360*/  @!P2 LDG.E.EL R26, desc[UR6][R2.64+0x60] ;  /* 0x00006006021aa981 */ /* 0x000362000c2e1900 */
[----:B------:R-:W1:Y:S01]  /*0370*/  S2UR UR5, SR_CgaCtaId ;  /* 0x00000000000579c3 */ /* 0x000e620000008800 */
[----:B------:R-:W-:Y:S01]  /*0380*/  UMOV UR4, 0x400 ;  /* 0x0000040000047882 */ /* 0x000fe20000000000 */
[----:B01----:R-:W-:-:S05]  /*0390*/  IMAD.SHL.U32 R20, R0, 0x80, RZ ;  /* 0x0000008000147824 */ /* 0x003fca00078e00ff */
[----:B------:R-:W-:-:S04]  /*03a0*/  LOP3.LUT R2, R20, 0xf80, RZ, 0xc0, !PT ;  /* 0x00000f8014027812 */ /* 0x000fc800078ec0ff */
[C---:B------:R-:W-:Y:S02]  /*03b0*/  LOP3.LUT R3, R2.reuse, 0x20, RZ, 0xfc, !PT ;  /* 0x0000002002037812 */ /* 0x040fe400078efcff */
[----:B------:R-:W-:Y:S01]  /*03c0*/  LOP3.LUT R28, R2, 0x60, RZ, 0xfc, !PT ;  /* 0x00000060021c7812 */ /* 0x000fe200078efcff */
[----:B------:R-:W-:-:S06]  /*03d0*/  UPRMT UR4, UR5, 0x654, UR4 ;  /* 0x0000065405047896 */ /* 0x000fcc0008000004 */
[----:B------:R-:W-:Y:S02]  /*03e0*/  LEA.HI R3, R3, UR4, RZ, 0x1d ;  /* 0x0000000403037c11 */ /* 0x000fe4000f8fe8ff */
[----:B------:R-:W-:Y:S01]  /*03f0*/  LEA.HI R29, R28, UR4, RZ, 0x1d ;  /* 0x000000041c1d7c11 */ /* 0x000fe2000f8fe8ff */
[----:B------:R-:W-:Y:S01]  /*0400*/  BAR.SYNC.DEFER_BLOCKING 0x0 ;  /* 0x0000000000007b1d */ /* 0x000fe20000010000 */
[C---:B--2---:R-:W-:Y:S01]  /*0410*/  FADD R4, R25.reuse, R4 ;  /* 0x0000000419047221 */ /* 0x044fe20000000000 */
[C---:B------:R-:W-:Y:S01]  /*0420*/  FADD R5, R25.reuse, R5 ;  /* 0x0000000519057221 */ /* 0x040fe20000000000 */
[C---:B------:R-:W-:Y:S01]  /*0430*/  FADD R6, R25.reuse, R6 ;  /* 0x0000000619067221 */ /* 0x040fe20000000000 */
[----:B------:R-:W-:Y:S01]  /*0440*/  FADD R7, R25, R7 ;  /* 0x0000000719077221 */ /* 0x000fe20000000000 */
[----:B------:R-:W-:-:S04]  /*0450*/  SHF.R.U32.HI R25, RZ, 0x5, R0 ;  /* 0x00000005ff197819 */ /* 0x000fc80000011600 */
[----:B------:R-:W-:Y:S01]  /*0460*/  SGXT.U32 R25, R25, 0x3 ;  /* 0x000000031919781a */ /* 0x000fe20000000000 */
[C---:B---3--:R-:W-:Y:S01]  /*0470*/  FADD R8, R24.reuse, R8 ;  /* 0x0000000818087221 */ /* 0x048fe20000000000 */
[C---:B------:R-:W-:Y:S01]  /*0480*/  FADD R9, R24.reuse, R9 ;  /* 0x0000000918097221 */ /* 0x040fe20000000000 */
[C---:B------:R-:W-:Y:S01]  /*0490*/  FADD R10, R24.reuse, R10 ;  /* 0x0000000a180a7221 */ /* 0x040fe20000000000 */
[----:B------:R-:W-:Y:S01]  /*04a0*/  FADD R21, R24, R11 ;  /* 0x0000000b18157221 */ /* 0x000fe20000000000 */
[C---:B------:R-:W-:Y:S02]  /*04b0*/  LOP3.LUT R20, R2.reuse, R25, RZ, 0xfc, !PT ;  /* 0x0000001902147212 */ /* 0x040fe400078efcff */
[C---:B------:R-:W-:Y:S02]  /*04c0*/  LOP3.LUT R24, R2.reuse, 0x40, RZ, 0xfc, !PT ;  /* 0x0000004002187812 */ /* 0x040fe400078efcff */
[----:B------:R-:W-:Y:S02]  /*04d0*/  LEA.HI R11, R2, UR4, RZ, 0x1d ;  /* 0x00000004020b7c11 */ /* 0x000fe4000f8fe8ff */
[----:B------:R-:W0:Y:S01]  /*04e0*/  S2R R2, SR_TID.X ;  /* 0x0000000000027919 */ /* 0x000e220000002100 */
[----:B------:R-:W-:Y:S01]  /*04f0*/  LEA.HI R25, R24, UR4, RZ, 0x1d ;  /* 0x0000000418197c11 */ /* 0x000fe2000f8fe8ff */
[----:B------:R-:W-:-:S02]  /*0500*/  IMAD R24, R20, 0x4, R3 ;  /* 0x0000000414187824 */ /* 0x000fc400078e0203 */
[C---:B------:R-:W-:Y:S02]  /*0510*/  IMAD R11, R20.reuse, 0x4, R11 ;  /* 0x00000004140b7824 */ /* 0x040fe400078e020b */
[C---:B------:R-:W-:Y:S02]  /*0520*/  IMAD R3, R20.reuse, 0x4, R25 ;  /* 0x0000000414037824 */ /* 0x040fe400078e0219 */
[----:B------:R-:W-:Y:S01]  /*0530*/  IMAD R20, R20, 0x4, R29 ;  /* 0x0000000414147824 */ /* 0x000fe200078e021d */
[----:B------:R1:W-:Y:S01]  /*0540*/  STS [R11], R4 ;  /* 0x000000040b007388 */ /* 0x0003e20000000800 */
[----:B----4-:R-:W-:-:S03]  /*0550*/  FADD R12, R27, R12 ;  /* 0x0000000c1b0c7221 */ /* 0x010fc60000000000 */
[----:B------:R2:W-:Y:S01]  /*0560*/  STS [R24+0x80], R5 ;  /* 0x0000800518007388 */ /* 0x0005e20000000800 */
[----:B------:R-:W-:-:S03]  /*0570*/  FADD R13, R27, R13 ;  /* 0x0000000d1b0d7221 */ /* 0x000fc60000000000 */
[----:B------:R-:W-:Y:S01]  /*0580*/  STS [R3+0x100], R6 ;  /* 0x0001000603007388 */ /* 0x000fe20000000800 */
[----:B------:R-:W-:-:S03]  /*0590*/  FADD R14, R27, R14 ;  /* 0x0000000e1b0e7221 */ /* 0x000fc60000000000 */
[----:B------:R3:W-:Y:S01]  /*05a0*/  STS [R20+0x180], R7 ;  /* 0x0001800714007388 */ /* 0x0007e20000000800 */
[----:B------:R-:W-:-:S03]  /*05b0*/  FADD R15, R27, R15 ;  /* 0x0000000f1b0f7221 */ /* 0x000fc60000000000 */
[----:B------:R-:W-:Y:S01]  /*05c0*/  STS [R11+0x20], R8 ;  /* 0x000020080b007388 */ /* 0x000fe20000000800 */
[----:B-----5:R-:W-:-:S03]  /*05d0*/  FADD R16, R26, R16 ;  /* 0x000000101a107221 */ /* 0x020fc60000000000 */
[----:B------:R4:W-:Y:S01]  /*05e0*/  STS [R24+0xa0], R9 ;  /* 0x0000a00918007388 */ /* 0x0009e20000000800 */
[----:B------:R-:W-:-:S03]  /*05f0*/  FADD R17, R26, R17 ;  /* 0x000000111a117221 */ /* 0x000fc60000000000 */
[----:B------:R-:W-:Y:S01]  /*0600*/  STS [R3+0x120], R10 ;  /* 0x0001200a03007388 */ /* 0x000fe20000000800 */
[----:B------:R-:W-:-:S03]  /*0610*/  FADD R28, R26, R18 ;  /* 0x000000121a1c7221 */ /* 0x000fc60000000000 */
[----:B------:R-:W-:Y:S01]  /*0620*/  STS [R20+0x1a0], R21 ;  /* 0x0001a01514007388 */ /* 0x000fe20000000800 */
[----:B------:R-:W-:Y:S01]  /*0630*/  FADD R19, R26, R19 ;  /* 0x000000131a137221 */ /* 0x000fe20000000000 */
[----:B------:R-:W-:Y:S02]  /*0640*/  IMAD.SHL.U32 R18, R0, 0x2, RZ ;  /* 0x0000000200127824 */ /* 0x000fe400078e00ff */
[----:B------:R5:W-:Y:S04]  /*0650*/  STS [R11+0x40], R12 ;  /* 0x0000400c0b007388 */ /* 0x000be80000000800 */
[----:B------:R-:W-:Y:S04]  /*0660*/  STS [R24+0xc0], R13 ;  /* 0x0000c00d18007388 */ /* 0x000fe80000000800 */
[----:B------:R-:W-:Y:S04]  /*0670*/  STS [R3+0x140], R14 ;  /* 0x0001400e03007388 */ /* 0x000fe80000000800 */
[----:B------:R-:W-:Y:S01]  /*0680*/  STS [R20+0x1c0], R15 ;  /* 0x0001c00f14007388 */ /* 0x000fe20000000800 */
[----:B------:R-:W-:-:S03]  /*0690*/  LOP3.LUT R23, R23, 0x1e, R18, 0xf8, !PT ;  /* 0x0000001e17177812 */ /* 0x000fc600078ef812 */
[----:B------:R-:W-:Y:S01]  /*06a0*/  STS [R11+0x60], R16 ;  /* 0x000060100b007388 */ /* 0x000fe20000000800 */
[----:B0-----:R-:W-:-:S03]  /*06b0*/  IMAD.SHL.U32 R18, R2, 0x2, RZ ;  /* 0x0000000202127824 */ /* 0x001fc600078e00ff */
[----:B------:R-:W-:Y:S01]  /*06c0*/  STS [R24+0xe0], R17 ;  /* 0x0000e01118007388 */ /* 0x000fe20000000800 */
[----:B-1----:R-:W-:-:S03]  /*06d0*/  SHF.R.U32.HI R4, RZ, 0x2, R0 ;  /* 0x00000002ff047819 */ /* 0x002fc60000011600 */
[----:B------:R0:W-:Y:S04]  /*06e0*/  STS [R3+0x160], R28 ;  /* 0x0001601c03007388 */ /* 0x0001e80000000800 */
[----:B------:R-:W-:Y:S01]  /*06f0*/  STS [R20+0x1e0], R19 ;  /* 0x0001e01314007388 */ /* 0x000fe20000000800 */
[----:B------:R-:W-:Y:S02]  /*0700*/  LOP3.LUT R2, R4, 0x3c, RZ, 0xc0, !PT ;  /* 0x0000003c04027812 */ /* 0x000fe400078ec0ff */
[----:B------:R-:W-:Y:S01]  /*0710*/  LOP3.LUT R18, R18, 0x1fe, RZ, 0xc0, !PT ;  /* 0x000001fe12127812 */ /* 0x000fe200078ec0ff */
[----:B--2---:R-:W1:Y:S02]  /*0720*/  LDC.64 R4, c[0x0][0x210] ;  /* 0x00008400ff047b82 */ /* 0x004e640000000a00 */
[----:B---3--:R-:W-:Y:S01]  /*0730*/  VIADD R7, R2, UR4 ;  /* 0x0000000402077c36 */ /* 0x008fe20008000000 */
[----:B------:R-:W-:-:S02]  /*0740*/  LOP3.LUT R6, R18, 0x400, RZ, 0xfc, !PT ;  /* 0x0000040012067812 */ /* 0x000fc400078efcff */
[C---:B------:R-:W-:Y:S02]  /*0750*/  LOP3.LUT R2, R18.reuse, 0x200, RZ, 0xfc, !PT ;  /* 0x0000020012027812 */ /* 0x040fe400078efcff */
[----:B------:R-:W-:Y:S02]  /*0760*/  SHF.R.U32.HI R6, RZ, 0x3, R6 ;  /* 0x00000003ff067819 */ /* 0x000fe40000011606 */
[----:B------:R-:W-:Y:S02]  /*0770*/  SHF.R.U32.HI R2, RZ, 0x3, R2 ;  /* 0x00000003ff027819 */ /* 0x000fe40000011602 */
[----:B----4-:R-:W-:Y:S02]  /*0780*/  LOP3.LUT R9, R18, 0x800, RZ, 0xfc, !PT ;  /* 0x0000080012097812 */ /* 0x010fe400078efcff */
[----:B------:R-:W-:Y:S01]  /*0790*/  LOP3.LUT R6, R6, 0xbc, RZ, 0xc0, !PT ;  /* 0x000000bc06067812 */ /* 0x000fe200078ec0ff */
[C---:B------:R-:W-:Y:S01]  /*07a0*/  IMAD R7, R18.reuse, 0x4, R7 ;  /* 0x0000000412077824 */ /* 0x040fe200078e0207 */
[----:B------:R-:W-:Y:S01]  /*07b0*/  BAR.SYNC.DEFER_BLOCKING 0x0 ;  /* 0x0000000000007b1d */ /* 0x000fe20000010000 */
[----:B------:R-:W-:-:S02]  /*07c0*/  LOP3.LUT R8, R18, 0x600, RZ, 0xfc, !PT ;  /* 0x0000060012087812 */ /* 0x000fc400078efcff */
[C---:B-----5:R-:W-:Y:S02]  /*07d0*/  LOP3.LUT R12, R18.reuse, 0xc00, RZ, 0xfc, !PT ;  /* 0x00000c00120c7812 */ /* 0x060fe400078efcff */
[----:B0-----:R-:W-:Y:S02]  /*07e0*/  LOP3.LUT R3, R18, 0xa00, RZ, 0xfc, !PT ;  /* 0x00000a0012037812 */ /* 0x001fe400078efcff */
[----:B------:R-:W-:Y:S02]  /*07f0*/  LOP3.LUT R2, R2, 0x7c, RZ, 0xc0, !PT ;  /* 0x0000007c02027812 */ /* 0x000fe400078ec0ff */
[----:B------:R-:W-:Y:S01]  /*0800*/  SHF.R.U32.HI R10, RZ, 0x3, R9 ;  /* 0x00000003ff0a7819 */ /* 0x000fe20000011609 */
[----:B------:R-:W-:Y:S01]  /*0810*/  VIADD R9, R6, UR4 ;  /* 0x0000000406097c36 */ /* 0x000fe20008000000 */
[----:B------:R-:W-:Y:S02]  /*0820*/  SHF.R.U32.HI R8, RZ, 0x3, R8 ;  /* 0x00000003ff087819 */ /* 0x000fe40000011608 */
[----:B------:R-:W-:Y:S01]  /*0830*/  SHF.R.U32.HI R11, RZ, 0x3, R3 ;  /* 0x00000003ff0b7819 */ /* 0x000fe20000011603 */
[----:B------:R-:W-:Y:S01]  /*0840*/  VIADD R3, R2, UR4 ;  /* 0x0000000402037c36 */ /* 0x000fe20008000000 */
[----:B------:R-:W-:-:S02]  /*0850*/  SHF.R.U32.HI R6, RZ, 0x3, R12 ;  /* 0x00000003ff067819 */ /* 0x000fc4000001160c */
[----:B------:R-:W-:Y:S01]  /*0860*/  LOP3.LUT R8, R8, 0xfc, RZ, 0xc0, !PT ;  /* 0x000000fc08087812 */ /* 0x000fe200078ec0ff */
[----:B------:R-:W-:Y:S01]  /*0870*/  IMAD R3, R18, 0x4, R3 ;  /* 0x0000000412037824 */ /* 0x000fe200078e0203 */
[----:B------:R-:W-:Y:S01]  /*0880*/  LOP3.LUT R10, R10, 0x13c, RZ, 0xc0, !PT ;  /* 0x0000013c0a0a7812 */ /* 0x000fe200078ec0ff */
[----:B------:R-:W-:Y:S04]  /*0890*/  LDS R12, [R7] ;  /* 0x00000000070c7984 */ /* 0x000fe80000000800 */
[----:B------:R0:W2:Y:S01]  /*08a0*/  LDS R13, [R7+0x4] ;  /* 0x00000400070d7984 */ /* 0x0000a20000000800 */
[----:B------:R-:W-:Y:S02]  /*08b0*/  LOP3.LUT R2, R11, 0x17c, RZ, 0xc0, !PT ;  /* 0x0000017c0b027812 */ /* 0x000fe400078ec0ff */
[----:B------:R-:W-:Y:S01]  /*08c0*/  LOP3.LUT R6, R6, 0x1bc, RZ, 0xc0, !PT ;  /* 0x000001bc06067812 */ /* 0x000fe200078ec0ff */
[----:B------:R-:W-:Y:S01]  /*08d0*/  IMAD R9, R18, 0x4, R9 ;  /* 0x0000000412097824 */ /* 0x000fe200078e0209 */
[----:B------:R-:W-:Y:S01]  /*08e0*/  LDS R14, [R3+0x800] ;  /* 0x00080000030e7984 */ /* 0x000fe20000000800 */
[----:B------:R-:W-:-:S02]  /*08f0*/  VIADD R11, R8, UR4 ;  /* 0x00000004080b7c36 */ /* 0x000fc40008000000 */
[----:B------:R-:W-:Y:S01]  /*0900*/  VIADD R25, R10, UR4 ;  /* 0x000000040a197c36 */ /* 0x000fe20008000000 */
[----:B------:R-:W3:Y:S01]  /*0910*/  LDS R15, [R3+0x804] ;  /* 0x00080400030f7984 */ /* 0x000ee20000000800 */
[----:B------:R-:W-:Y:S02]  /*0920*/  VIADD R27, R2, UR4 ;  /* 0x00000004021b7c36 */ /* 0x000fe40008000000 */
[----:B0-----:R-:W-:Y:S01]  /*0930*/  VIADD R7, R6, UR4 ;  /* 0x0000000406077c36 */ /* 0x001fe20008000000 */
[----:B------:R-:W-:Y:S01]  /*0940*/  LDS R16, [R9+0x1000] ;  /* 0x0010000009107984 */ /* 0x000fe20000000800 */
[C---:B------:R-:W-:Y:S02]  /*0950*/  IMAD R21, R18.reuse, 0x4, R11 ;  /* 0x0000000412157824 */ /* 0x040fe400078e020b */
[C---:B------:R-:W-:Y:S01]  /*0960*/  IMAD R24, R18.reuse, 0x4, R25 ;  /* 0x0000000412187824 */ /* 0x040fe200078e0219 */
[----:B------:R-:W0:Y:S01]  /*0970*/  LDS R17, [R9+0x1004] ;  /* 0x0010040009117984 */ /* 0x000e220000000800 */
[----:B------:R-:W-:-:S02]  /*0980*/  IMAD R26, R18, 0x4, R27 ;  /* 0x00000004121a7824 */ /* 0x000fc400078e021b */
[----:B------:R-:W-:Y:S01]  /*0990*/  IMAD R28, R18, 0x4, R7 ;  /* 0x00000004121c7824 */ /* 0x000fe200078e0207 */
[----:B------:R-:W-:Y:S01]  /*09a0*/  LDS R10, [R21+0x1800] ;  /* 0x00180000150a7984 */ /* 0x000fe20000000800 */
[----:B------:R-:W-:-:S03]  /*09b0*/  SHF.R.U32.HI R0, RZ, 0x4, R0 ;  /* 0x00000004ff007819 */ /* 0x000fc60000011600 */
[----:B------:R4:W5:Y:S04]  /*09c0*/  LDS R11, [R21+0x1804] ;  /* 0x00180400150b7984 */ /* 0x0009680000000800 */
[----:B------:R-:W-:Y:S04]  /*09d0*/  LDS R8, [R24+0x2000] ;  /* 0x0020000018087984 */ /* 0x000fe80000000800 */
[----:B------:R-:W0:Y:S01]  /*09e0*/  LDS R9, [R24+0x2004] ;  /* 0x0020040018097984 */ /* 0x000e220000000800 */
[----:B------:R-:W-:-:S03]  /*09f0*/  SGXT.U32 R19, R0, 0x4 ;  /* 0x000000040013781a */ /* 0x000fc60000000000 */
[----:B------:R-:W-:Y:S04]  /*0a00*/  LDS R6, [R26+0x2800] ;  /* 0x002800001a067984 */ /* 0x000fe80000000800 */
[----:B------:R-:W0:Y:S04]  /*0a10*/  LDS R7, [R26+0x2804] ;  /* 0x002804001a077984 */ /* 0x000e280000000800 */
[----:B------:R-:W-:Y:S04]  /*0a20*/  LDS R2, [R28+0x3000] ;  /* 0x003000001c027984 */ /* 0x000fe80000000800 */
[----:B------:R1:W0:Y:S01]  /*0a30*/  LDS R3, [R28+0x3004] ;  /* 0x003004001c037984 */ /* 0x0002220000000800 */
[----:B------:R-:W-:-:S02]  /*0a40*/  LOP3.LUT R22, R22, R19, RZ, 0xfc, !PT ;  /* 0x0000001316167212 */ /* 0x000fc400078efcff */
[----:B------:R-:W-:Y:S02]  /*0a50*/  ISETP.GE.AND P0, PT, R23, 0x1e, PT ;  /* 0x0000001e1700780c */ /* 0x000fe40003f06270 */
[C---:B------:R-:W-:Y:S01]  /*0a60*/  LOP3.LUT R20, R22.reuse, 0x20, RZ, 0xfc, !PT ;  /* 0x0000002016147812 */ /* 0x040fe200078efcff */
[C---:B----4-:R-:W-:Y:S01]  /*0a70*/  IMAD R21, R22.reuse, 0x1e, R23 ;  /* 0x0000001e16157824 */ /* 0x050fe200078e0217 */
[----:B------:R-:W-:-:S03]  /*0a80*/  LOP3.LUT R0, R22, 0x10, RZ, 0xfc, !PT ;  /* 0x0000001016007812 */ /* 0x000fc600078efcff */
[----:B------:R-:W-:Y:S02]  /*0a90*/  IMAD R27, R20, 0x1e, R23 ;  /* 0x0000001e141b7824 */ /* 0x000fe400078e0217 */
[----:B-1----:R-:W-:Y:S01]  /*0aa0*/  IMAD.WIDE R20, R21, 0x4, R4 ;  /* 0x0000000415147825 */ /* 0x002fe200078e0204 */
[----:B------:R-:W-:-:S03]  /*0ab0*/  LOP3.LUT R19, R18, 0xe00, RZ, 0xfc, !PT ;  /* 0x00000e0012137812 */ /* 0x000fc600078efcff */
[----:B------:R-:W-:Y:S01]  /*0ac0*/  IMAD R25, R0, 0x1e, R23 ;  /* 0x0000001e00197824 */ /* 0x000fe200078e0217 */
[----:B--2---:R1:W-:Y:S01]  /*0ad0*/  @!P0 STG.E.64 desc[UR6][R20.64], R12 ;  /* 0x0000000c14008986 */ /* 0x0043e2000c101b06 */
[C---:B------:R-:W-:Y:S02]  /*0ae0*/  LOP3.LUT R0, R22.reuse, 0x30, RZ, 0xfc, !PT ;  /* 0x0000003016007812 */ /* 0x040fe400078efcff */
[C---:B------:R-:W-:Y:S01]  /*0af0*/  LOP3.LUT R28, R22.reuse, 0x40, RZ, 0xfc, !PT ;  /* 0x00000040161c7812 */ /* 0x040fe200078efcff */
[----:B------:R-:W-:Y:S01]  /*0b00*/  IMAD.WIDE R24, R25, 0x4, R4 ;  /* 0x0000000419187825 */ /* 0x000fe200078e0204 */
[----:B------:R-:W-:-:S03]  /*0b10*/  LOP3.LUT R29, R22, 0x60, RZ, 0xfc, !PT ;  /* 0x00000060161d7812 */ /* 0x000fc600078efcff */
[----:B------:R-:W-:Y:S01]  /*0b20*/  IMAD.WIDE R26, R27, 0x4, R4 ;  /* 0x000000041b1a7825 */ /* 0x000fe200078e0204 */
[----:B-1----:R-:W-:Y:S02]  /*0b30*/  SHF.R.U32.HI R12, RZ, 0x3, R19 ;  /* 0x00000003ff0c7819 */ /* 0x002fe40000011613 */
[----:B------:R-:W-:Y:S02]  /*0b40*/  LOP3.LUT R19, R22, 0x50, RZ, 0xfc, !PT ;  /* 0x0000005016137812 */ /* 0x000fe400078efcff */
[----:B------:R-:W-:Y:S01]  /*0b50*/  LOP3.LUT R12, R12, 0x1fc, RZ, 0xc0, !PT ;  /* 0x000001fc0c0c7812 */ /* 0x000fe200078ec0ff */
[--C-:B------:R-:W-:Y:S01]  /*0b60*/  IMAD R0, R0, 0x1e, R23.reuse ;  /* 0x0000001e00007824 */ /* 0x100fe200078e0217 */
[----:B---3--:R1:W-:Y:S01]  /*0b70*/  @!P0 STG.E.64 desc[UR6][R24.64], R14 ;  /* 0x0000000e18008986 */ /* 0x0083e2000c101b06 */
[--C-:B------:R-:W-:Y:S02]  /*0b80*/  IMAD R21, R28, 0x1e, R23.reuse ;  /* 0x0000001e1c157824 */ /* 0x100fe400078e0217 */
[----:B------:R-:W-:-:S02]  /*0b90*/  IMAD R19, R19, 0x1e, R23 ;  /* 0x0000001e13137824 */ /* 0x000fc400078e0217 */
[----:B------:R-:W-:Y:S01]  /*0ba0*/  IMAD R29, R29, 0x1e, R23 ;  /* 0x0000001e1d1d7824 */ /* 0x000fe200078e0217 */
[----:B0-----:R0:W-:Y:S01]  /*0bb0*/  @!P0 STG.E.64 desc[UR6][R26.64], R16 ;  /* 0x000000101a008986 */ /* 0x0011e2000c101b06 */
[----:B-1----:R-:W-:Y:S02]  /*0bc0*/  VIADD R25, R12, UR4 ;  /* 0x000000040c197c36 */ /* 0x002fe40008000000 */
[----:B------:R-:W-:-:S04]  /*0bd0*/  IMAD.WIDE R12, R0, 0x4, R4 ;  /* 0x00000004000c7825 */ /* 0x000fc800078e0204 */
[--C-:B------:R-:W-:Y:S01]  /*0be0*/  IMAD.WIDE R14, R21, 0x4, R4.reuse ;  /* 0x00000004150e7825 */ /* 0x100fe200078e0204 */
[----:B-----5:R1:W-:Y:S03]  /*0bf0*/  @!P0 STG.E.64 desc[UR6][R12.64], R10 ;  /* 0x0000000a0c008986 */ /* 0x0203e6000c101b06 */
[--C-:B0-----:R-:W-:Y:S01]  /*0c00*/  IMAD.WIDE R16, R19, 0x4, R4.reuse ;  /* 0x0000000413107825 */ /* 0x101fe200078e0204 */
[----:B------:R1:W-:Y:S03]  /*0c10*/  @!P0 STG.E.64 desc[UR6][R14.64], R8 ;  /* 0x000000080e008986 */ /* 0x0003e6000c101b06 */
[----:B------:R-:W-:Y:S01]  /*0c20*/  IMAD.WIDE R20, R29, 0x4, R4 ;  /* 0x000000041d147825 */ /* 0x000fe200078e0204 */
[----:B------:R1:W-:Y:S04]  /*0c30*/  @!P0 STG.E.64 desc[UR6][R16.64], R6 ;  /* 0x0000000610008986 */ /* 0x0003e8000c101b06 */
[----:B------:R1:W-:Y:S01]  /*0c40*/  @!P0 STG.E.64 desc[UR6][R20.64], R2 ;  /* 0x0000000214008986 */ /* 0x0003e2000c101b06 */
[----:B------:R-:W-:Y:S01]  /*0c50*/  IMAD R25, R18, 0x4, R25 ;  /* 0x0000000412197824 */ /* 0x000fe200078e0219 */
[----:B------:R-:W-:Y:S06]  /*0c60*/  @P0 EXIT ;  /* 0x000000000000094d */ /* 0x000fec0003800000 */
[----:B-1----:R-:W-:Y:S01]  /*0c70*/  LDS R2, [R25+0x3800] ;  /* 0x0038000019027984 */ /* 0x002fe20000000800 */
[----:B------:R-:W-:-:S03]  /*0c80*/  LOP3.LUT R22, R22, 0x70, RZ, 0xfc, !PT ;  /* 0x0000007016167812 */ /* 0x000fc600078efcff */
[----:B------:R-:W0:Y:S02]  /*0c90*/  LDS R3, [R25+0x3804] ;  /* 0x0038040019037984 */ /* 0x000e240000000800 */
[----:B------:R-:W-:-:S04]  /*0ca0*/  IMAD R23, R22, 0x1e, R23 ;  /* 0x0000001e16177824 */ /* 0x000fc800078e0217 */
[----:B------:R-:W-:-:S05]  /*0cb0*/  IMAD.WIDE R4, R23, 0x4, R4 ;  /* 0x0000000417047825 */ /* 0x000fca00078e0204 */
[----:B0-----:R-:W-:Y:S01]  /*0cc0*/  STG.E.64 desc[UR6][R4.64], R2 ;  /* 0x0000000204007986 */ /* 0x001fe2000c101b06 */
[----:B------:R-:W-:Y:S05]  /*0cd0*/  EXIT ;  /* 0x000000000000794d */ /* 0x000fea0003800000 */
.L_x_0:
[----:B------:R-:W-:-:S00]  /*0ce0*/  BRA `(.L_x_0) ;  /* 0xfffffffc00fc7947 */ /* 0x000fc0000383ffff */
[----:B------:R-:W-:-:S00]  /*0cf0*/  NOP ;  /* 0x0000000000007918 */ /* 0x000fc00000000000 */
        /* <DEDUP_REMOVED lines=8> */
.L_x_1:


//--------------------- .nv.shared.triton_poi_fused_clone_view_1 --------------------------
	.section	.nv.shared.triton_poi_fused_clone_view_1,"aw",@nobits
	.sectionflags	@""
	.align	16
	.zero		1024


//--------------------- .nv.constant0.triton_poi_fused_clone_view_1 --------------------------
	.section	.nv.constant0.triton_poi_fused_clone_view_1,"a",@progbits
	.sectionflags	@""
	.align	4
.nv.constant0.triton_poi_fused_clone_view_1:
	.zero		560
